//
// Generated by NVIDIA NVVM Compiler
//
// Compiler Build ID: CL-36424714
// Cuda compilation tools, release 13.0, V13.0.88
// Based on NVVM 20.0.0
//

.version 9.0
.target sm_100
.address_size 64

	// .globl	_Z7updateEiiPfS_S_S_S_S_S_S_S_
.extern .shared .align 16 .b8 hs[];
.extern .shared .align 16 .b8 es[];

.visible .entry _Z7updateEiiPfS_S_S_S_S_S_S_S_(
	.param .u32 _Z7updateEiiPfS_S_S_S_S_S_S_S__param_0,
	.param .u32 _Z7updateEiiPfS_S_S_S_S_S_S_S__param_1,
	.param .u64 .ptr .align 1 _Z7updateEiiPfS_S_S_S_S_S_S_S__param_2,
	.param .u64 .ptr .align 1 _Z7updateEiiPfS_S_S_S_S_S_S_S__param_3,
	.param .u64 .ptr .align 1 _Z7updateEiiPfS_S_S_S_S_S_S_S__param_4,
	.param .u64 .ptr .align 1 _Z7updateEiiPfS_S_S_S_S_S_S_S__param_5,
	.param .u64 .ptr .align 1 _Z7updateEiiPfS_S_S_S_S_S_S_S__param_6,
	.param .u64 .ptr .align 1 _Z7updateEiiPfS_S_S_S_S_S_S_S__param_7,
	.param .u64 .ptr .align 1 _Z7updateEiiPfS_S_S_S_S_S_S_S__param_8,
	.param .u64 .ptr .align 1 _Z7updateEiiPfS_S_S_S_S_S_S_S__param_9,
	.param .u64 .ptr .align 1 _Z7updateEiiPfS_S_S_S_S_S_S_S__param_10
)
{
	.reg .pred 	%p<2>;
	.reg .b32 	%r<17>;
	.reg .b32 	%f<33>;
	.reg .b64 	%rd<39>;

	ld.param.u32 	%r5, [_Z7updateEiiPfS_S_S_S_S_S_S_S__param_0];
	ld.param.u32 	%r6, [_Z7updateEiiPfS_S_S_S_S_S_S_S__param_1];
	ld.param.u64 	%rd5, [_Z7updateEiiPfS_S_S_S_S_S_S_S__param_3];
	ld.param.u64 	%rd6, [_Z7updateEiiPfS_S_S_S_S_S_S_S__param_4];
	ld.param.u64 	%rd10, [_Z7updateEiiPfS_S_S_S_S_S_S_S__param_5];
	ld.param.u64 	%rd11, [_Z7updateEiiPfS_S_S_S_S_S_S_S__param_6];
	ld.param.u64 	%rd12, [_Z7updateEiiPfS_S_S_S_S_S_S_S__param_7];
	ld.param.u64 	%rd8, [_Z7updateEiiPfS_S_S_S_S_S_S_S__param_9];
	ld.param.u64 	%rd9, [_Z7updateEiiPfS_S_S_S_S_S_S_S__param_10];
	cvta.to.global.u64 	%rd13, %rd12;
	cvta.to.global.u64 	%rd14, %rd11;
	cvta.to.global.u64 	%rd15, %rd10;
	mov.u32 	%r7, %tid.x;
	mov.u32 	%r8, %ctaid.x;
	mov.u32 	%r9, %ntid.x;
	mad.lo.s32 	%r1, %r8, %r9, %r7;
	shl.b32 	%r10, %r9, 2;
	mov.u32 	%r11, hs;
	mul.wide.s32 	%rd16, %r1, 4;
	add.s64 	%rd1, %rd15, %rd16;
	ld.global.f32 	%f1, [%rd1];
	shl.b32 	%r12, %r7, 2;
	add.s32 	%r2, %r11, %r12;
	st.shared.f32 	[%r2], %f1;
	add.s64 	%rd2, %rd14, %rd16;
	ld.global.f32 	%f2, [%rd2];
	add.s32 	%r3, %r2, %r10;
	add.s32 	%r13, %r3, 4;
	st.shared.f32 	[%r3+4], %f2;
	add.s64 	%rd3, %rd13, %rd16;
	ld.global.f32 	%f3, [%rd3];
	add.s32 	%r4, %r13, %r10;
	st.shared.f32 	[%r4+4], %f3;
	add.s32 	%r14, %r9, -1;
	setp.ne.s32 	%p1, %r7, %r14;
	@%p1 bra 	$L__BB0_2;
	ld.global.f32 	%f4, [%rd1+4];
	st.shared.f32 	[%r2+4], %f4;
	ld.global.f32 	%f5, [%rd2+4];
	st.shared.f32 	[%r3+8], %f5;
$L__BB0_2:
	ld.param.u64 	%rd38, [_Z7updateEiiPfS_S_S_S_S_S_S_S__param_8];
	ld.param.u64 	%rd37, [_Z7updateEiiPfS_S_S_S_S_S_S_S__param_2];
	mul.lo.s32 	%r15, %r6, %r5;
	cvta.to.global.u64 	%rd17, %rd38;
	cvta.to.global.u64 	%rd18, %rd37;
	cvta.to.global.u64 	%rd19, %rd8;
	cvta.to.global.u64 	%rd20, %rd5;
	cvta.to.global.u64 	%rd21, %rd9;
	cvta.to.global.u64 	%rd22, %rd6;
	bar.sync 	0;
	add.s64 	%rd24, %rd17, %rd16;
	ld.global.f32 	%f6, [%rd24];
	mul.wide.s32 	%rd25, %r6, 4;
	add.s64 	%rd26, %rd3, %rd25;
	ld.global.f32 	%f7, [%rd26];
	ld.shared.f32 	%f8, [%r4+4];
	sub.f32 	%f9, %f7, %f8;
	ld.shared.f32 	%f10, [%r3+8];
	sub.f32 	%f11, %f9, %f10;
	ld.shared.f32 	%f12, [%r3+4];
	add.f32 	%f13, %f11, %f12;
	add.s32 	%r16, %r15, %r1;
	mul.wide.s32 	%rd27, %r16, 4;
	add.s64 	%rd28, %rd18, %rd27;
	ld.global.f32 	%f14, [%rd28];
	fma.rn.f32 	%f15, %f6, %f13, %f14;
	st.global.f32 	[%rd28], %f15;
	add.s64 	%rd29, %rd19, %rd16;
	ld.global.f32 	%f16, [%rd29];
	ld.shared.f32 	%f17, [%r2+4];
	ld.shared.f32 	%f18, [%r2];
	sub.f32 	%f19, %f17, %f18;
	mul.wide.s32 	%rd30, %r15, 4;
	add.s64 	%rd31, %rd3, %rd30;
	ld.global.f32 	%f20, [%rd31];
	sub.f32 	%f21, %f19, %f20;
	add.f32 	%f22, %f21, %f8;
	add.s64 	%rd32, %rd20, %rd27;
	ld.global.f32 	%f23, [%rd32];
	fma.rn.f32 	%f24, %f16, %f22, %f23;
	st.global.f32 	[%rd32], %f24;
	add.s64 	%rd33, %rd21, %rd16;
	ld.global.f32 	%f25, [%rd33];
	add.s64 	%rd34, %rd2, %rd30;
	ld.global.f32 	%f26, [%rd34];
	sub.f32 	%f27, %f26, %f12;
	add.s64 	%rd35, %rd1, %rd25;
	ld.global.f32 	%f28, [%rd35];
	sub.f32 	%f29, %f27, %f28;
	add.f32 	%f30, %f29, %f18;
	add.s64 	%rd36, %rd22, %rd27;
	ld.global.f32 	%f31, [%rd36];
	fma.rn.f32 	%f32, %f25, %f30, %f31;
	st.global.f32 	[%rd36], %f32;
	ret;

}
	// .globl	_Z7updateHiiPfS_S_S_S_S_
.visible .entry _Z7updateHiiPfS_S_S_S_S_(
	.param .u32 _Z7updateHiiPfS_S_S_S_S__param_0,
	.param .u32 _Z7updateHiiPfS_S_S_S_S__param_1,
	.param .u64 .ptr .align 1 _Z7updateHiiPfS_S_S_S_S__param_2,
	.param .u64 .ptr .align 1 _Z7updateHiiPfS_S_S_S_S__param_3,
	.param .u64 .ptr .align 1 _Z7updateHiiPfS_S_S_S_S__param_4,
	.param .u64 .ptr .align 1 _Z7updateHiiPfS_S_S_S_S__param_5,
	.param .u64 .ptr .align 1 _Z7updateHiiPfS_S_S_S_S__param_6,
	.param .u64 .ptr .align 1 _Z7updateHiiPfS_S_S_S_S__param_7
)
{
	.reg .pred 	%p<2>;
	.reg .b32 	%r<17>;
	.reg .b32 	%f<30>;
	.reg .b64 	%rd<28>;
	.reg .b64 	%fd<13>;

	ld.param.u32 	%r8, [_Z7updateHiiPfS_S_S_S_S__param_0];
	ld.param.u32 	%r7, [_Z7updateHiiPfS_S_S_S_S__param_1];
	ld.param.u64 	%rd9, [_Z7updateHiiPfS_S_S_S_S__param_2];
	ld.param.u64 	%rd10, [_Z7updateHiiPfS_S_S_S_S__param_3];
	ld.param.u64 	%rd11, [_Z7updateHiiPfS_S_S_S_S__param_4];
	ld.param.u64 	%rd8, [_Z7updateHiiPfS_S_S_S_S__param_7];
	cvta.to.global.u64 	%rd1, %rd11;
	cvta.to.global.u64 	%rd2, %rd10;
	cvta.to.global.u64 	%rd3, %rd9;
	mov.u32 	%r9, %tid.x;
	mov.u32 	%r10, %ctaid.x;
	mov.u32 	%r11, %ntid.x;
	mad.lo.s32 	%r1, %r10, %r11, %r9;
	mad.lo.s32 	%r2, %r7, %r8, %r1;
	shl.b32 	%r12, %r11, 2;
	mov.u32 	%r13, es;
	add.s32 	%r14, %r13, %r12;
	add.s32 	%r3, %r14, 4;
	mul.wide.s32 	%rd12, %r2, 4;
	add.s64 	%rd4, %rd3, %rd12;
	ld.global.f32 	%f1, [%rd4];
	shl.b32 	%r15, %r9, 2;
	add.s32 	%r4, %r13, %r15;
	st.shared.f32 	[%r4+4], %f1;
	add.s64 	%rd5, %rd2, %rd12;
	ld.global.f32 	%f2, [%rd5];
	add.s32 	%r5, %r3, %r15;
	st.shared.f32 	[%r5+4], %f2;
	add.s64 	%rd13, %rd1, %rd12;
	ld.global.f32 	%f3, [%rd13];
	add.s32 	%r6, %r5, %r12;
	st.shared.f32 	[%r6+4], %f3;
	setp.ne.s32 	%p1, %r9, 0;
	@%p1 bra 	$L__BB1_2;
	ld.global.f32 	%f4, [%rd4+-4];
	st.shared.f32 	[es], %f4;
	ld.global.f32 	%f5, [%rd5+-4];
	st.shared.f32 	[%r3], %f5;
$L__BB1_2:
	ld.param.u64 	%rd27, [_Z7updateHiiPfS_S_S_S_S__param_6];
	ld.param.u64 	%rd26, [_Z7updateHiiPfS_S_S_S_S__param_5];
	cvta.to.global.u64 	%rd14, %rd26;
	cvta.to.global.u64 	%rd15, %rd27;
	cvta.to.global.u64 	%rd16, %rd8;
	bar.sync 	0;
	ld.shared.f32 	%f6, [%r6+4];
	sub.s32 	%r16, %r2, %r7;
	mul.wide.s32 	%rd17, %r16, 4;
	add.s64 	%rd18, %rd1, %rd17;
	ld.global.f32 	%f7, [%rd18];
	sub.f32 	%f8, %f6, %f7;
	ld.shared.f32 	%f9, [%r5+4];
	sub.f32 	%f10, %f8, %f9;
	ld.shared.f32 	%f11, [%r5];
	add.f32 	%f12, %f10, %f11;
	cvt.f64.f32 	%fd1, %f12;
	mul.f64 	%fd2, %fd1, 0d3FE0000000000000;
	mul.wide.s32 	%rd19, %r1, 4;
	add.s64 	%rd20, %rd14, %rd19;
	ld.global.f32 	%f13, [%rd20];
	cvt.f64.f32 	%fd3, %f13;
	sub.f64 	%fd4, %fd3, %fd2;
	cvt.rn.f32.f64 	%f14, %fd4;
	st.global.f32 	[%rd20], %f14;
	ld.shared.f32 	%f15, [%r4+4];
	ld.shared.f32 	%f16, [%r4];
	sub.f32 	%f17, %f15, %f16;
	sub.f32 	%f18, %f17, %f6;
	add.s64 	%rd21, %rd1, %rd19;
	ld.global.f32 	%f19, [%rd21];
	add.f32 	%f20, %f18, %f19;
	cvt.f64.f32 	%fd5, %f20;
	mul.f64 	%fd6, %fd5, 0d3FE0000000000000;
	add.s64 	%rd22, %rd15, %rd19;
	ld.global.f32 	%f21, [%rd22];
	cvt.f64.f32 	%fd7, %f21;
	sub.f64 	%fd8, %fd7, %fd6;
	cvt.rn.f32.f64 	%f22, %fd8;
	st.global.f32 	[%rd22], %f22;
	add.s64 	%rd23, %rd2, %rd19;
	ld.global.f32 	%f23, [%rd23];
	sub.f32 	%f24, %f9, %f23;
	sub.f32 	%f25, %f24, %f15;
	add.s64 	%rd24, %rd3, %rd17;
	ld.global.f32 	%f26, [%rd24];
	add.f32 	%f27, %f25, %f26;
	cvt.f64.f32 	%fd9, %f27;
	mul.f64 	%fd10, %fd9, 0d3FE0000000000000;
	add.s64 	%rd25, %rd16, %rd19;
	ld.global.f32 	%f28, [%rd25];
	cvt.f64.f32 	%fd11, %f28;
	sub.f64 	%fd12, %fd11, %fd10;
	cvt.rn.f32.f64 	%f29, %fd12;
	st.global.f32 	[%rd25], %f29;
	ret;

}


// ===== COMPILED SASS (sm_100) =====

	.target	sm_100

	.elftype	@"ET_EXEC"


//--------------------- .note.nv.tkinfo           --------------------------
	.section	.note.nv.tkinfo,"",@"SHT_NOTE"
	.sectionflags	@"SHF_NOTE_NV_TKINFO"
	.tkinfo
        /*0018*/ 	.word	0x00000002
        /*0030*/ 	.string	""
        /*0030*/ 	.string	"ptxas"
        /*0030*/ 	.string	"Cuda compilation tools, release 13.0, V13.0.88"
        /*0030*/ 	.string	"Build cuda_13.0.r13.0/compiler.36424714_0"
        /*0030*/ 	.string	"-arch sm_100 -m 64 "



//--------------------- .note.nv.cuinfo           --------------------------
	.section	.note.nv.cuinfo,"",@"SHT_NOTE"
	.sectionflags	@"SHF_NOTE_NV_CUINFO"
        /*0018*/ 	.short	0x0002
        /*001a*/ 	.short	0x0064
        /*001c*/ 	.short	0x0082
	.zero		2


//--------------------- .nv.info                  --------------------------
	.section	.nv.info,"",@"SHT_CUDA_INFO"
	.align	4


	//----- nvinfo : EIATTR_REGCOUNT
	.align		4
        /*0000*/ 	.byte	0x04, 0x2f
        /*0002*/ 	.short	(.L_1 - .L_0)
	.align		4
.L_0:
        /*0004*/ 	.word	index@(_Z7updateEiiPfS_S_S_S_S_S_S_S_)
        /*0008*/ 	.word	0x00000020


	//----- nvinfo : EIATTR_FRAME_SIZE
	.align		4
.L_1:
        /*000c*/ 	.byte	0x04, 0x11
        /*000e*/ 	.short	(.L_3 - .L_2)
	.align		4
.L_2:
        /*0010*/ 	.word	index@(_Z7updateEiiPfS_S_S_S_S_S_S_S_)
        /*0014*/ 	.word	0x00000000


	//----- nvinfo : EIATTR_REGCOUNT
	.align		4
.L_3:
        /*0018*/ 	.byte	0x04, 0x2f
        /*001a*/ 	.short	(.L_5 - .L_4)
	.align		4
.L_4:
        /*001c*/ 	.word	index@(_Z7updateHiiPfS_S_S_S_S_)
        /*0020*/ 	.word	0x00000020


	//----- nvinfo : EIATTR_FRAME_SIZE
	.align		4
.L_5:
        /*0024*/ 	.byte	0x04, 0x11
        /*0026*/ 	.short	(.L_7 - .L_6)
	.align		4
.L_6:
        /*0028*/ 	.word	index@(_Z7updateHiiPfS_S_S_S_S_)
        /*002c*/ 	.word	0x00000000


	//----- nvinfo : EIATTR_MIN_STACK_SIZE
	.align		4
.L_7:
        /*0030*/ 	.byte	0x04, 0x12
        /*0032*/ 	.short	(.L_9 - .L_8)
	.align		4
.L_8:
        /*0034*/ 	.word	index@(_Z7updateHiiPfS_S_S_S_S_)
        /*0038*/ 	.word	0x00000000


	//----- nvinfo : EIATTR_MIN_STACK_SIZE
	.align		4
.L_9:
        /*003c*/ 	.byte	0x04, 0x12
        /*003e*/ 	.short	(.L_11 - .L_10)
	.align		4
.L_10:
        /*0040*/ 	.word	index@(_Z7updateEiiPfS_S_S_S_S_S_S_S_)
        /*0044*/ 	.word	0x00000000
.L_11:


//--------------------- .nv.compat                --------------------------
	.section	.nv.compat,"",@"SHT_CUDA_COMPAT_INFO"
	.align	4
        /*0000*/ 	.byte	0x02, 0x09, 0x00, 0x00, 0x02, 0x02, 0x01, 0x00, 0x02, 0x05, 0x05, 0x00, 0x03, 0x07, 0x01, 0x01
        /*0010*/ 	.byte	0x02, 0x03, 0x00, 0x00, 0x02, 0x06, 0x01, 0x00, 0x04, 0x0b, 0x08, 0x00, 0x01, 0x00, 0x00, 0x00
        /*0020*/ 	.byte	0x00, 0x00, 0x00, 0x00


//--------------------- .nv.info._Z7updateHiiPfS_S_S_S_S_ --------------------------
	.section	.nv.info._Z7updateHiiPfS_S_S_S_S_,"",@"SHT_CUDA_INFO"
	.sectionflags	@""
	.align	4


	//----- nvinfo : EIATTR_CUDA_API_VERSION
	.align		4
        /*0000*/ 	.byte	0x04, 0x37
        /*0002*/ 	.short	(.L_13 - .L_12)
.L_12:
        /*0004*/ 	.word	0x00000082


	//----- nvinfo : EIATTR_KPARAM_INFO
	.align		4
.L_13:
        /*0008*/ 	.byte	0x04, 0x17
        /*000a*/ 	.short	(.L_15 - .L_14)
.L_14:
        /*000c*/ 	.word	0x00000000
        /*0010*/ 	.short	0x0007
        /*0012*/ 	.short	0x0030
        /*0014*/ 	.byte	0x00, 0xf5, 0x21, 0x00


	//----- nvinfo : EIATTR_KPARAM_INFO
	.align		4
.L_15:
        /*0018*/ 	.byte	0x04, 0x17
        /*001a*/ 	.short	(.L_17 - .L_16)
.L_16:
        /*001c*/ 	.word	0x00000000
        /*0020*/ 	.short	0x0006
        /*0022*/ 	.short	0x0028
        /*0024*/ 	.byte	0x00, 0xf5, 0x21, 0x00


	//----- nvinfo : EIATTR_KPARAM_INFO
	.align		4
.L_17:
        /*0028*/ 	.byte	0x04, 0x17
        /*002a*/ 	.short	(.L_19 - .L_18)
.L_18:
        /*002c*/ 	.word	0x00000000
        /*0030*/ 	.short	0x0005
        /*0032*/ 	.short	0x0020
        /*0034*/ 	.byte	0x00, 0xf5, 0x21, 0x00


	//----- nvinfo : EIATTR_KPARAM_INFO
	.align		4
.L_19:
        /*0038*/ 	.byte	0x04, 0x17
        /*003a*/ 	.short	(.L_21 - .L_20)
.L_20:
        /*003c*/ 	.word	0x00000000
        /*0040*/ 	.short	0x0004
        /*0042*/ 	.short	0x0018
        /*0044*/ 	.byte	0x00, 0xf5, 0x21, 0x00


	//----- nvinfo : EIATTR_KPARAM_INFO
	.align		4
.L_21:
        /*0048*/ 	.byte	0x04, 0x17
        /*004a*/ 	.short	(.L_23 - .L_22)
.L_22:
        /*004c*/ 	.word	0x00000000
        /*0050*/ 	.short	0x0003
        /*0052*/ 	.short	0x0010
        /*0054*/ 	.byte	0x00, 0xf5, 0x21, 0x00


	//----- nvinfo : EIATTR_KPARAM_INFO
	.align		4
.L_23:
        /*0058*/ 	.byte	0x04, 0x17
        /*005a*/ 	.short	(.L_25 - .L_24)
.L_24:
        /*005c*/ 	.word	0x00000000
        /*0060*/ 	.short	0x0002
        /*0062*/ 	.short	0x0008
        /*0064*/ 	.byte	0x00, 0xf5, 0x21, 0x00


	//----- nvinfo : EIATTR_KPARAM_INFO
	.align		4
.L_25:
        /*0068*/ 	.byte	0x04, 0x17
        /*006a*/ 	.short	(.L_27 - .L_26)
.L_26:
        /*006c*/ 	.word	0x00000000
        /*0070*/ 	.short	0x0001
        /*0072*/ 	.short	0x0004
        /*0074*/ 	.byte	0x00, 0xf0, 0x11, 0x00


	//----- nvinfo : EIATTR_KPARAM_INFO
	.align		4
.L_27:
        /*0078*/ 	.byte	0x04, 0x17
        /*007a*/ 	.short	(.L_29 - .L_28)
.L_28:
        /*007c*/ 	.word	0x00000000
        /*0080*/ 	.short	0x0000
        /*0082*/ 	.short	0x0000
        /*0084*/ 	.byte	0x00, 0xf0, 0x11, 0x00


	//----- nvinfo : EIATTR_SPARSE_MMA_MASK
	.align		4
.L_29:
        /*0088*/ 	.byte	0x03, 0x50
        /*008a*/ 	.short	0x0000


	//----- nvinfo : EIATTR_MAXREG_COUNT
	.align		4
        /*008c*/ 	.byte	0x03, 0x1b
        /*008e*/ 	.short	0x00ff


	//----- nvinfo : EIATTR_NUM_BARRIERS
	.align		4
        /*0090*/ 	.byte	0x02, 0x4c
        /*0092*/ 	.byte	0x01
	.zero		1


	//----- nvinfo : EIATTR_MERCURY_ISA_VERSION
	.align		4
        /*0094*/ 	.byte	0x03, 0x5f
        /*0096*/ 	.short	0x0101


	//----- nvinfo : EIATTR_VRC_CTA_INIT_COUNT
	.align		4
        /*0098*/ 	.byte	0x02, 0x4a
	.zero		1
	.zero		1


	//----- nvinfo : EIATTR_EXIT_INSTR_OFFSETS
	.align		4
        /*009c*/ 	.byte	0x04, 0x1c
        /*009e*/ 	.short	(.L_31 - .L_30)


	//   ....[0]....
.L_30:
        /*00a0*/ 	.word	0x00000500


	//----- nvinfo : EIATTR_CBANK_PARAM_SIZE
	.align		4
.L_31:
        /*00a4*/ 	.byte	0x03, 0x19
        /*00a6*/ 	.short	0x0038


	//----- nvinfo : EIATTR_PARAM_CBANK
	.align		4
        /*00a8*/ 	.byte	0x04, 0x0a
        /*00aa*/ 	.short	(.L_33 - .L_32)
	.align		4
.L_32:
        /*00ac*/ 	.word	index@(.nv.constant0._Z7updateHiiPfS_S_S_S_S_)
        /*00b0*/ 	.short	0x0380
        /*00b2*/ 	.short	0x0038


	//----- nvinfo : EIATTR_SW_WAR
	.align		4
.L_33:
        /*00b4*/ 	.byte	0x04, 0x36
        /*00b6*/ 	.short	(.L_35 - .L_34)
.L_34:
        /*00b8*/ 	.word	0x00000008
.L_35:


//--------------------- .nv.info._Z7updateEiiPfS_S_S_S_S_S_S_S_ --------------------------
	.section	.nv.info._Z7updateEiiPfS_S_S_S_S_S_S_S_,"",@"SHT_CUDA_INFO"
	.sectionflags	@""
	.align	4


	//----- nvinfo : EIATTR_CUDA_API_VERSION
	.align		4
        /*0000*/ 	.byte	0x04, 0x37
        /*0002*/ 	.short	(.L_37 - .L_36)
.L_36:
        /*0004*/ 	.word	0x00000082


	//----- nvinfo : EIATTR_KPARAM_INFO
	.align		4
.L_37:
        /*0008*/ 	.byte	0x04, 0x17
        /*000a*/ 	.short	(.L_39 - .L_38)
.L_38:
        /*000c*/ 	.word	0x00000000
        /*0010*/ 	.short	0x000a
        /*0012*/ 	.short	0x0048
        /*0014*/ 	.byte	0x00, 0xf5, 0x21, 0x00


	//----- nvinfo : EIATTR_KPARAM_INFO
	.align		4
.L_39:
        /*0018*/ 	.byte	0x04, 0x17
        /*001a*/ 	.short	(.L_41 - .L_40)
.L_40:
        /*001c*/ 	.word	0x00000000
        /*0020*/ 	.short	0x0009
        /*0022*/ 	.short	0x0040
        /*0024*/ 	.byte	0x00, 0xf5, 0x21, 0x00


	//----- nvinfo : EIATTR_KPARAM_INFO
	.align		4
.L_41:
        /*0028*/ 	.byte	0x04, 0x17
        /*002a*/ 	.short	(.L_43 - .L_42)
.L_42:
        /*002c*/ 	.word	0x00000000
        /*0030*/ 	.short	0x0008
        /*0032*/ 	.short	0x0038
        /*0034*/ 	.byte	0x00, 0xf5, 0x21, 0x00


	//----- nvinfo : EIATTR_KPARAM_INFO
	.align		4
.L_43:
        /*0038*/ 	.byte	0x04, 0x17
        /*003a*/ 	.short	(.L_45 - .L_44)
.L_44:
        /*003c*/ 	.word	0x00000000
        /*0040*/ 	.short	0x0007
        /*0042*/ 	.short	0x0030
        /*0044*/ 	.byte	0x00, 0xf5, 0x21, 0x00


	//----- nvinfo : EIATTR_KPARAM_INFO
	.align		4
.L_45:
        /*0048*/ 	.byte	0x04, 0x17
        /*004a*/ 	.short	(.L_47 - .L_46)
.L_46:
        /*004c*/ 	.word	0x00000000
        /*0050*/ 	.short	0x0006
        /*0052*/ 	.short	0x0028
        /*0054*/ 	.byte	0x00, 0xf5, 0x21, 0x00


	//----- nvinfo : EIATTR_KPARAM_INFO
	.align		4
.L_47:
        /*0058*/ 	.byte	0x04, 0x17
        /*005a*/ 	.short	(.L_49 - .L_48)
.L_48:
        /*005c*/ 	.word	0x00000000
        /*0060*/ 	.short	0x0005
        /*0062*/ 	.short	0x0020
        /*0064*/ 	.byte	0x00, 0xf5, 0x21, 0x00


	//----- nvinfo : EIATTR_KPARAM_INFO
	.align		4
.L_49:
        /*0068*/ 	.byte	0x04, 0x17
        /*006a*/ 	.short	(.L_51 - .L_50)
.L_50:
        /*006c*/ 	.word	0x00000000
        /*0070*/ 	.short	0x0004
        /*0072*/ 	.short	0x0018
        /*0074*/ 	.byte	0x00, 0xf5, 0x21, 0x00


	//----- nvinfo : EIATTR_KPARAM_INFO
	.align		4
.L_51:
        /*0078*/ 	.byte	0x04, 0x17
        /*007a*/ 	.short	(.L_53 - .L_52)
.L_52:
        /*007c*/ 	.word	0x00000000
        /*0080*/ 	.short	0x0003
        /*0082*/ 	.short	0x0010
        /*0084*/ 	.byte	0x00, 0xf5, 0x21, 0x00


	//----- nvinfo : EIATTR_KPARAM_INFO
	.align		4
.L_53:
        /*0088*/ 	.byte	0x04, 0x17
        /*008a*/ 	.short	(.L_55 - .L_54)
.L_54:
        /*008c*/ 	.word	0x00000000
        /*0090*/ 	.short	0x0002
        /*0092*/ 	.short	0x0008
        /*0094*/ 	.byte	0x00, 0xf5, 0x21, 0x00


	//----- nvinfo : EIATTR_KPARAM_INFO
	.align		4
.L_55:
        /*0098*/ 	.byte	0x04, 0x17
        /*009a*/ 	.short	(.L_57 - .L_56)
.L_56:
        /*009c*/ 	.word	0x00000000
        /*00a0*/ 	.short	0x0001
        /*00a2*/ 	.short	0x0004
        /*00a4*/ 	.byte	0x00, 0xf0, 0x11, 0x00


	//----- nvinfo : EIATTR_KPARAM_INFO
	.align		4
.L_57:
        /*00a8*/ 	.byte	0x04, 0x17
        /*00aa*/ 	.short	(.L_59 - .L_58)
.L_58:
        /*00ac*/ 	.word	0x00000000
        /*00b0*/ 	.short	0x0000
        /*00b2*/ 	.short	0x0000
        /*00b4*/ 	.byte	0x00, 0xf0, 0x11, 0x00


	//----- nvinfo : EIATTR_SPARSE_MMA_MASK
	.align		4
.L_59:
        /*00b8*/ 	.byte	0x03, 0x50
        /*00ba*/ 	.short	0x0000


	//----- nvinfo : EIATTR_MAXREG_COUNT
	.align		4
        /*00bc*/ 	.byte	0x03, 0x1b
        /*00be*/ 	.short	0x00ff


	//----- nvinfo : EIATTR_NUM_BARRIERS
	.align		4
        /*00c0*/ 	.byte	0x02, 0x4c
        /*00c2*/ 	.byte	0x01
	.zero		1


	//----- nvinfo : EIATTR_MERCURY_ISA_VERSION
	.align		4
        /*00c4*/ 	.byte	0x03, 0x5f
        /*00c6*/ 	.short	0x0101


	//----- nvinfo : EIATTR_VRC_CTA_INIT_COUNT
	.align		4
        /*00c8*/ 	.byte	0x02, 0x4a
	.zero		1
	.zero		1


	//----- nvinfo : EIATTR_EXIT_INSTR_OFFSETS
	.align		4
        /*00cc*/ 	.byte	0x04, 0x1c
        /*00ce*/ 	.short	(.L_61 - .L_60)


	//   ....[0]....
.L_60:
        /*00d0*/ 	.word	0x00000500


	//----- nvinfo : EIATTR_CBANK_PARAM_SIZE
	.align		4
.L_61:
        /*00d4*/ 	.byte	0x03, 0x19
        /*00d6*/ 	.short	0x0050


	//----- nvinfo : EIATTR_PARAM_CBANK
	.align		4
        /*00d8*/ 	.byte	0x04, 0x0a
        /*00da*/ 	.short	(.L_63 - .L_62)
	.align		4
.L_62:
        /*00dc*/ 	.word	index@(.nv.constant0._Z7updateEiiPfS_S_S_S_S_S_S_S_)
        /*00e0*/ 	.short	0x0380
        /*00e2*/ 	.short	0x0050


	//----- nvinfo : EIATTR_SW_WAR
	.align		4
.L_63:
        /*00e4*/ 	.byte	0x04, 0x36
        /*00e6*/ 	.short	(.L_65 - .L_64)
.L_64:
        /*00e8*/ 	.word	0x00000008
.L_65:


//--------------------- .nv.callgraph             --------------------------
	.section	.nv.callgraph,"",@"SHT_CUDA_CALLGRAPH"
	.align	4
	.sectionentsize	8
	.align		4
        /*0000*/ 	.word	0x00000000
	.align		4
        /*0004*/ 	.word	0xffffffff
	.align		4
        /*0008*/ 	.word	0x00000000
	.align		4
        /*000c*/ 	.word	0xfffffffe
	.align		4
        /*0010*/ 	.word	0x00000000
	.align		4
        /*0014*/ 	.word	0xfffffffd
	.align		4
        /*0018*/ 	.word	0x00000000
	.align		4
        /*001c*/ 	.word	0xfffffffc


//--------------------- .text._Z7updateHiiPfS_S_S_S_S_ --------------------------
	.section	.text._Z7updateHiiPfS_S_S_S_S_,"ax",@progbits
	.align	128
        .global         _Z7updateHiiPfS_S_S_S_S_
        .type           _Z7updateHiiPfS_S_S_S_S_,@function
        .size           _Z7updateHiiPfS_S_S_S_S_,(.L_x_2 - _Z7updateHiiPfS_S_S_S_S_)
        .other          _Z7updateHiiPfS_S_S_S_S_,@"STO_CUDA_ENTRY STV_DEFAULT"
_Z7updateHiiPfS_S_S_S_S_:
.text._Z7updateHiiPfS_S_S_S_S_:
[----:B------:R-:W-:Y:S01]  /*0000*/  LDC R1, c[0x0][0x37c] ;  /* 0x0000df00ff017b82 */ /* 0x000fe20000000800 */
[----:B------:R-:W0:Y:S07]  /*0010*/  S2R R21, SR_TID.X ;  /* 0x0000000000157919 */ /* 0x000e2e0000002100 */
[----:B------:R-:W1:Y:S01]  /*0020*/  S2UR UR6, SR_CTAID.X ;  /* 0x00000000000679c3 */ /* 0x000e620000002500 */
[----:B------:R-:W2:Y:S07]  /*0030*/  LDCU.64 UR4, c[0x0][0x358] ;  /* 0x00006b00ff0477ac */ /* 0x000eae0008000a00 */
[----:B------:R-:W1:Y:S08]  /*0040*/  LDC R8, c[0x0][0x360] ;  /* 0x0000d800ff087b82 */ /* 0x000e700000000800 */
[----:B------:R-:W3:Y:S08]  /*0050*/  LDC.64 R10, c[0x0][0x380] ;  /* 0x0000e000ff0a7b82 */ /* 0x000ef00000000a00 */
[----:B------:R-:W4:Y:S01]  /*0060*/  LDC.64 R4, c[0x0][0x388] ;  /* 0x0000e200ff047b82 */ /* 0x000f220000000a00 */
[----:B0-----:R-:W-:-:S07]  /*0070*/  ISETP.NE.AND P0, PT, R21, RZ, PT ;  /* 0x000000ff1500720c */ /* 0x001fce0003f05270 */
[----:B------:R-:W0:Y:S01]  /*0080*/  LDC.64 R6, c[0x0][0x390] ;  /* 0x0000e400ff067b82 */ /* 0x000e220000000a00 */
[----:B-1----:R-:W-:-:S07]  /*0090*/  IMAD R9, R8, UR6, R21 ;  /* 0x0000000608097c24 */ /* 0x002fce000f8e0215 */
[----:B------:R-:W1:Y:S01]  /*00a0*/  LDC.64 R2, c[0x0][0x398] ;  /* 0x0000e600ff027b82 */ /* 0x000e620000000a00 */
[----:B---3--:R-:W-:-:S04]  /*00b0*/  IMAD R23, R11, R10, R9 ;  /* 0x0000000a0b177224 */ /* 0x008fc800078e0209 */
[C---:B----4-:R-:W-:Y:S01]  /*00c0*/  IMAD.WIDE R24, R23.reuse, 0x4, R4 ;  /* 0x0000000417187825 */ /* 0x050fe200078e0204 */
[----:B------:R-:W3:Y:S01]  /*00d0*/  S2R R29, SR_CgaCtaId ;  /* 0x00000000001d7919 */ /* 0x000ee20000008800 */
[----:B------:R-:W-:Y:S01]  /*00e0*/  MOV R0, 0x400 ;  /* 0x0000040000007802 */ /* 0x000fe20000000f00 */
[----:B------:R-:W4:Y:S02]  /*00f0*/  LDC.64 R12, c[0x0][0x3a0] ;  /* 0x0000e800ff0c7b82 */ /* 0x000f240000000a00 */
[----:B--2---:R-:W2:Y:S01]  /*0100*/  LDG.E R17, desc[UR4][R24.64] ;  /* 0x0000000418117981 */ /* 0x004ea2000c1e1900 */
[----:B0-----:R-:W-:-:S03]  /*0110*/  IMAD.WIDE R14, R23, 0x4, R6 ;  /* 0x00000004170e7825 */ /* 0x001fc600078e0206 */
[----:B------:R-:W5:Y:S04]  /*0120*/  @!P0 LDG.E R20, desc[UR4][R24.64+-0x4] ;  /* 0xfffffc0418148981 */ /* 0x000f68000c1e1900 */
[----:B------:R-:W5:Y:S01]  /*0130*/  LDG.E R10, desc[UR4][R14.64] ;  /* 0x000000040e0a7981 */ /* 0x000f62000c1e1900 */
[----:B-1----:R-:W-:-:S03]  /*0140*/  IMAD.WIDE R26, R23, 0x4, R2 ;  /* 0x00000004171a7825 */ /* 0x002fc600078e0202 */
[----:B------:R-:W5:Y:S04]  /*0150*/  @!P0 LDG.E R18, desc[UR4][R14.64+-0x4] ;  /* 0xfffffc040e128981 */ /* 0x000f68000c1e1900 */
[----:B------:R0:W5:Y:S01]  /*0160*/  LDG.E R22, desc[UR4][R26.64] ;  /* 0x000000041a167981 */ /* 0x000162000c1e1900 */
[----:B---3--:R-:W-:-:S04]  /*0170*/  LEA R29, R29, R0, 0x18 ;  /* 0x000000001d1d7211 */ /* 0x008fc800078ec0ff */
[-C--:B------:R-:W-:Y:S02]  /*0180*/  LEA R28, R8, R29.reuse, 0x2 ;  /* 0x0000001d081c7211 */ /* 0x080fe400078e10ff */
[C---:B------:R-:W-:Y:S02]  /*0190*/  LEA R0, R21.reuse, R29, 0x2 ;  /* 0x0000001d15007211 */ /* 0x040fe400078e10ff */
[----:B------:R-:W-:-:S04]  /*01a0*/  LEA R19, R21, R28, 0x2 ;  /* 0x0000001c15137211 */ /* 0x000fc800078e10ff */
[----:B0-----:R-:W-:Y:S02]  /*01b0*/  LEA R27, R8, R19, 0x2 ;  /* 0x00000013081b7211 */ /* 0x001fe400078e10ff */
[----:B------:R-:W-:-:S05]  /*01c0*/  IADD3 R11, PT, PT, R23, -R11, RZ ;  /* 0x8000000b170b7210 */ /* 0x000fca0007ffe0ff */
[----:B------:R-:W-:-:S04]  /*01d0*/  IMAD.WIDE R24, R11, 0x4, R2 ;  /* 0x000000040b187825 */ /* 0x000fc800078e0202 */
[----:B----4-:R-:W-:Y:S01]  /*01e0*/  IMAD.WIDE R12, R9, 0x4, R12 ;  /* 0x00000004090c7825 */ /* 0x010fe200078e020c */
[----:B--2---:R-:W-:Y:S04]  /*01f0*/  STS [R0+0x4], R17 ;  /* 0x0000041100007388 */ /* 0x004fe80000000800 */
[----:B-----5:R-:W-:Y:S04]  /*0200*/  STS [R19+0x8], R10 ;  /* 0x0000080a13007388 */ /* 0x020fe80000000800 */
[----:B------:R0:W-:Y:S04]  /*0210*/  STS [R27+0x8], R22 ;  /* 0x000008161b007388 */ /* 0x0001e80000000800 */
[----:B------:R-:W-:Y:S04]  /*0220*/  @!P0 STS [R29], R20 ;  /* 0x000000141d008388 */ /* 0x000fe80000000800 */
[----:B------:R-:W-:Y:S01]  /*0230*/  @!P0 STS [R28+0x4], R18 ;  /* 0x000004121c008388 */ /* 0x000fe20000000800 */
[----:B0-----:R-:W0:Y:S08]  /*0240*/  LDC.64 R22, c[0x0][0x3a8] ;  /* 0x0000ea00ff167b82 */ /* 0x001e300000000a00 */
[----:B------:R-:W-:Y:S06]  /*0250*/  BAR.SYNC.DEFER_BLOCKING 0x0 ;  /* 0x0000000000007b1d */ /* 0x000fec0000010000 */
[----:B------:R-:W2:Y:S04]  /*0260*/  LDG.E R25, desc[UR4][R24.64] ;  /* 0x0000000418197981 */ /* 0x000ea8000c1e1900 */
[----:B------:R-:W3:Y:S04]  /*0270*/  LDG.E R26, desc[UR4][R12.64] ;  /* 0x000000040c1a7981 */ /* 0x000ee8000c1e1900 */
[----:B------:R-:W2:Y:S04]  /*0280*/  LDS R16, [R27+0x8] ;  /* 0x000008001b107984 */ /* 0x000ea80000000800 */
[----:B------:R-:W1:Y:S04]  /*0290*/  LDS R8, [R19+0x8] ;  /* 0x0000080013087984 */ /* 0x000e680000000800 */
[----:B------:R-:W4:Y:S01]  /*02a0*/  LDS R10, [R19+0x4] ;  /* 0x00000400130a7984 */ /* 0x000f220000000800 */
[----:B--2---:R-:W-:-:S04]  /*02b0*/  FADD R17, R16, -R25 ;  /* 0x8000001910117221 */ /* 0x004fc80000000000 */
[----:B-1----:R-:W-:-:S04]  /*02c0*/  FADD R17, R17, -R8 ;  /* 0x8000000811117221 */ /* 0x002fc80000000000 */
[----:B----4-:R-:W-:Y:S01]  /*02d0*/  FADD R10, R17, R10 ;  /* 0x0000000a110a7221 */ /* 0x010fe20000000000 */
[----:B---3--:R-:W-:Y:S08]  /*02e0*/  F2F.F64.F32 R14, R26 ;  /* 0x0000001a000e7310 */ /* 0x008ff00000201800 */
[----:B------:R-:W1:Y:S02]  /*02f0*/  F2F.F64.F32 R20, R10 ;  /* 0x0000000a00147310 */ /* 0x000e640000201800 */
[----:B-1----:R-:W-:-:S06]  /*0300*/  DFMA R20, R20, -0.5, R14 ;  /* 0xbfe000001414782b */ /* 0x002fcc000000000e */
[----:B------:R1:W2:Y:S01]  /*0310*/  F2F.F32.F64 R25, R20 ;  /* 0x0000001400197310 */ /* 0x0002a20000301000 */
[----:B0-----:R-:W-:-:S04]  /*0320*/  IMAD.WIDE R14, R9, 0x4, R22 ;  /* 0x00000004090e7825 */ /* 0x001fc800078e0216 */
[----:B------:R-:W-:Y:S02]  /*0330*/  IMAD.WIDE R22, R9, 0x4, R2 ;  /* 0x0000000409167825 */ /* 0x000fe400078e0202 */
[----:B------:R-:W-:Y:S01]  /*0340*/  LDS R2, [R0+0x4] ;  /* 0x0000040000027984 */ /* 0x000fe20000000800 */
[----:B-1----:R-:W0:Y:S03]  /*0350*/  LDC.64 R20, c[0x0][0x3b0] ;  /* 0x0000ec00ff147b82 */ /* 0x002e260000000a00 */
[----:B------:R-:W1:Y:S04]  /*0360*/  LDS R3, [R0] ;  /* 0x0000000000037984 */ /* 0x000e680000000800 */
[----:B--2---:R2:W-:Y:S04]  /*0370*/  STG.E desc[UR4][R12.64], R25 ;  /* 0x000000190c007986 */ /* 0x0045e8000c101904 */
[----:B------:R-:W3:Y:S04]  /*0380*/  LDG.E R22, desc[UR4][R22.64] ;  /* 0x0000000416167981 */ /* 0x000ee8000c1e1900 */
[----:B------:R-:W4:Y:S01]  /*0390*/  LDG.E R18, desc[UR4][R14.64] ;  /* 0x000000040e127981 */ /* 0x000f22000c1e1900 */
[----:B-1----:R-:W-:-:S04]  /*03a0*/  FADD R3, R2, -R3 ;  /* 0x8000000302037221 */ /* 0x002fc80000000000 */
[----:B------:R-:W-:Y:S01]  /*03b0*/  FADD R3, -R16, R3 ;  /* 0x0000000310037221 */ /* 0x000fe20000000100 */
[----:B--2---:R-:W-:-:S04]  /*03c0*/  IMAD.WIDE R12, R9, 0x4, R6 ;  /* 0x00000004090c7825 */ /* 0x004fc800078e0206 */
[----:B------:R-:W-:-:S04]  /*03d0*/  IMAD.WIDE R4, R11, 0x4, R4 ;  /* 0x000000040b047825 */ /* 0x000fc800078e0204 */
[----:B0-----:R-:W-:-:S04]  /*03e0*/  IMAD.WIDE R6, R9, 0x4, R20 ;  /* 0x0000000409067825 */ /* 0x001fc800078e0214 */
[----:B---3--:R-:W-:Y:S01]  /*03f0*/  FADD R3, R3, R22 ;  /* 0x0000001603037221 */ /* 0x008fe20000000000 */
[----:B----4-:R-:W-:Y:S08]  /*0400*/  F2F.F64.F32 R18, R18 ;  /* 0x0000001200127310 */ /* 0x010ff00000201800 */
[----:B------:R-:W0:Y:S02]  /*0410*/  F2F.F64.F32 R16, R3 ;  /* 0x0000000300107310 */ /* 0x000e240000201800 */
[----:B0-----:R-:W-:-:S10]  /*0420*/  DFMA R16, R16, -0.5, R18 ;  /* 0xbfe000001010782b */ /* 0x001fd40000000012 */
[----:B------:R-:W0:Y:S02]  /*0430*/  F2F.F32.F64 R17, R16 ;  /* 0x0000001000117310 */ /* 0x000e240000301000 */
[----:B0-----:R-:W-:Y:S04]  /*0440*/  STG.E desc[UR4][R14.64], R17 ;  /* 0x000000110e007986 */ /* 0x001fe8000c101904 */
[----:B------:R-:W2:Y:S04]  /*0450*/  LDG.E R13, desc[UR4][R12.64] ;  /* 0x000000040c0d7981 */ /* 0x000ea8000c1e1900 */
[----:B------:R-:W3:Y:S04]  /*0460*/  LDG.E R4, desc[UR4][R4.64] ;  /* 0x0000000404047981 */ /* 0x000ee8000c1e1900 */
[----:B------:R-:W4:Y:S01]  /*0470*/  LDG.E R9, desc[UR4][R6.64] ;  /* 0x0000000406097981 */ /* 0x000f22000c1e1900 */
[----:B--2---:R-:W-:-:S04]  /*0480*/  FADD R3, R8, -R13 ;  /* 0x8000000d08037221 */ /* 0x004fc80000000000 */
[----:B------:R-:W-:-:S04]  /*0490*/  FADD R3, -R2, R3 ;  /* 0x0000000302037221 */ /* 0x000fc80000000100 */
[----:B---3--:R-:W-:Y:S01]  /*04a0*/  FADD R0, R3, R4 ;  /* 0x0000000403007221 */ /* 0x008fe20000000000 */
[----:B----4-:R-:W-:Y:S08]  /*04b0*/  F2F.F64.F32 R8, R9 ;  /* 0x0000000900087310 */ /* 0x010ff00000201800 */
[----:B------:R-:W0:Y:S02]  /*04c0*/  F2F.F64.F32 R2, R0 ;  /* 0x0000000000027310 */ /* 0x000e240000201800 */
[----:B0-----:R-:W-:-:S10]  /*04d0*/  DFMA R2, R2, -0.5, R8 ;  /* 0xbfe000000202782b */ /* 0x001fd40000000008 */
[----:B------:R-:W0:Y:S02]  /*04e0*/  F2F.F32.F64 R3, R2 ;  /* 0x0000000200037310 */ /* 0x000e240000301000 */
[----:B0-----:R-:W-:Y:S01]  /*04f0*/  STG.E desc[UR4][R6.64], R3 ;  /* 0x0000000306007986 */ /* 0x001fe2000c101904 */
[----:B------:R-:W-:Y:S05]  /*0500*/  EXIT ;  /* 0x000000000000794d */ /* 0x000fea0003800000 */
.L_x_0:
[----:B------:R-:W-:-:S00]  /*0510*/  BRA `(.L_x_0) ;  /* 0xfffffffc00fc7947 */ /* 0x000fc0000383ffff */
[----:B------:R-:W-:-:S00]  /*0520*/  NOP ;  /* 0x0000000000007918 */ /* 0x000fc00000000000 */
        /* <DEDUP_REMOVED lines=13> */
.L_x_2:


//--------------------- .text._Z7updateEiiPfS_S_S_S_S_S_S_S_ --------------------------
	.section	.text._Z7updateEiiPfS_S_S_S_S_S_S_S_,"ax",@progbits
	.align	128
        .global         _Z7updateEiiPfS_S_S_S_S_S_S_S_
        .type           _Z7updateEiiPfS_S_S_S_S_S_S_S_,@function
        .size           _Z7updateEiiPfS_S_S_S_S_S_S_S_,(.L_x_3 - _Z7updateEiiPfS_S_S_S_S_S_S_S_)
        .other          _Z7updateEiiPfS_S_S_S_S_S_S_S_,@"STO_CUDA_ENTRY STV_DEFAULT"
_Z7updateEiiPfS_S_S_S_S_S_S_S_:
.text._Z7updateEiiPfS_S_S_S_S_S_S_S_:
[----:B------:R-:W-:Y:S01]  /*0000*/  LDC R1, c[0x0][0x37c] ;  /* 0x0000df00ff017b82 */ /* 0x000fe20000000800 */
[----:B------:R-:W0:Y:S07]  /*0010*/  S2R R11, SR_TID.X ;  /* 0x00000000000b7919 */ /* 0x000e2e0000002100 */
[----:B------:R-:W1:Y:S01]  /*0020*/  LDC R21, c[0x0][0x360] ;  /* 0x0000d800ff157b82 */ /* 0x000e620000000800 */
[----:B------:R-:W2:Y:S07]  /*0030*/  LDCU.64 UR6, c[0x0][0x358] ;  /* 0x00006b00ff0677ac */ /* 0x000eae0008000a00 */
[----:B------:R-:W3:Y:S08]  /*0040*/  S2UR UR4, SR_CTAID.X ;  /* 0x00000000000479c3 */ /* 0x000ef00000002500 */
[----:B------:R-:W4:Y:S08]  /*0050*/  LDC.64 R2, c[0x0][0x3a0] ;  /* 0x0000e800ff027b82 */ /* 0x000f300000000a00 */
[----:B------:R-:W5:Y:S01]  /*0060*/  LDC.64 R4, c[0x0][0x3a8] ;  /* 0x0000ea00ff047b82 */ /* 0x000f620000000a00 */
[----:B-1----:R-:W-:-:S04]  /*0070*/  IADD3 R0, PT, PT, R21, -0x1, RZ ;  /* 0xffffffff15007810 */ /* 0x002fc80007ffe0ff */
[----:B0-----:R-:W-:-:S03]  /*0080*/  ISETP.NE.AND P0, PT, R11, R0, PT ;  /* 0x000000000b00720c */ /* 0x001fc60003f05270 */
[----:B------:R-:W0:Y:S01]  /*0090*/  LDC.64 R8, c[0x0][0x3b0] ;  /* 0x0000ec00ff087b82 */ /* 0x000e220000000a00 */
[----:B---3--:R-:W-:-:S04]  /*00a0*/  IMAD R0, R21, UR4, R11 ;  /* 0x0000000415007c24 */ /* 0x008fc8000f8e020b */
[----:B----4-:R-:W-:-:S03]  /*00b0*/  IMAD.WIDE R2, R0, 0x4, R2 ;  /* 0x0000000400027825 */ /* 0x010fc600078e0202 */
[----:B------:R-:W1:Y:S02]  /*00c0*/  S2UR UR5, SR_CgaCtaId ;  /* 0x00000000000579c3 */ /* 0x000e640000008800 */
[----:B--2---:R-:W2:Y:S01]  /*00d0*/  LDG.E R17, desc[UR6][R2.64] ;  /* 0x0000000602117981 */ /* 0x004ea2000c1e1900 */
[----:B-----5:R-:W-:-:S03]  /*00e0*/  IMAD.WIDE R4, R0, 0x4, R4 ;  /* 0x0000000400047825 */ /* 0x020fc600078e0204 */
[----:B------:R-:W3:Y:S02]  /*00f0*/  @!P0 LDG.E R27, desc[UR6][R2.64+0x4] ;  /* 0x00000406021b8981 */ /* 0x000ee4000c1e1900 */
[----:B------:R-:W4:Y:S02]  /*0100*/  LDC.64 R6, c[0x0][0x380] ;  /* 0x0000e000ff067b82 */ /* 0x000f240000000a00 */
[----:B------:R-:W5:Y:S01]  /*0110*/  LDG.E R19, desc[UR6][R4.64] ;  /* 0x0000000604137981 */ /* 0x000f62000c1e1900 */
[----:B0-----:R-:W-:-:S03]  /*0120*/  IMAD.WIDE R8, R0, 0x4, R8 ;  /* 0x0000000400087825 */ /* 0x001fc600078e0208 */
[----:B------:R-:W3:Y:S02]  /*0130*/  @!P0 LDG.E R29, desc[UR6][R4.64+0x4] ;  /* 0x00000406041d8981 */ /* 0x000ee4000c1e1900 */
[----:B------:R-:W0:Y:S02]  /*0140*/  LDC.64 R14, c[0x0][0x3b8] ;  /* 0x0000ee00ff0e7b82 */ /* 0x000e240000000a00 */
[----:B------:R-:W3:Y:S01]  /*0150*/  LDG.E R16, desc[UR6][R8.64] ;  /* 0x0000000608107981 */ /* 0x000ee2000c1e1900 */
[----:B------:R-:W-:Y:S02]  /*0160*/  UMOV UR4, 0x400 ;  /* 0x0000040000047882 */ /* 0x000fe40000000000 */
[----:B-1----:R-:W-:-:S06]  /*0170*/  ULEA UR4, UR5, UR4, 0x18 ;  /* 0x0000000405047291 */ /* 0x002fcc000f8ec0ff */
[----:B------:R-:W-:Y:S02]  /*0180*/  LEA R12, R11, UR4, 0x2 ;  /* 0x000000040b0c7c11 */ /* 0x000fe4000f8e10ff */
[----:B------:R-:W1:Y:S02]  /*0190*/  LDC.64 R10, c[0x0][0x388] ;  /* 0x0000e200ff0a7b82 */ /* 0x000e640000000a00 */
[----:B------:R-:W-:-:S04]  /*01a0*/  LEA R20, R21, R12, 0x2 ;  /* 0x0000000c15147211 */ /* 0x000fc800078e10ff */
[----:B------:R-:W-:Y:S01]  /*01b0*/  LEA R21, R21, R20, 0x2 ;  /* 0x0000001415157211 */ /* 0x000fe200078e10ff */
[----:B----4-:R-:W-:-:S04]  /*01c0*/  IMAD.WIDE R22, R7, 0x4, R8 ;  /* 0x0000000407167825 */ /* 0x010fc800078e0208 */
[----:B------:R-:W-:-:S05]  /*01d0*/  IMAD R13, R7, R6, RZ ;  /* 0x00000006070d7224 */ /* 0x000fca00078e02ff */
[C---:B------:R-:W-:Y:S01]  /*01e0*/  IADD3 R6, PT, PT, R0.reuse, R13, RZ ;  /* 0x0000000d00067210 */ /* 0x040fe20007ffe0ff */
[----:B0-----:R-:W-:-:S04]  /*01f0*/  IMAD.WIDE R24, R0, 0x4, R14 ;  /* 0x0000000400187825 */ /* 0x001fc800078e020e */
[C---:B-1----:R-:W-:Y:S01]  /*0200*/  IMAD.WIDE R10, R6.reuse, 0x4, R10 ;  /* 0x00000004060a7825 */ /* 0x042fe200078e020a */
[----:B--2---:R-:W-:Y:S04]  /*0210*/  STS [R12], R17 ;  /* 0x000000110c007388 */ /* 0x004fe80000000800 */
[----:B-----5:R0:W-:Y:S04]  /*0220*/  STS [R20+0x4], R19 ;  /* 0x0000041314007388 */ /* 0x0201e80000000800 */
[----:B---3--:R1:W-:Y:S01]  /*0230*/  STS [R21+0x8], R16 ;  /* 0x0000081015007388 */ /* 0x0083e20000000800 */
[----:B0-----:R-:W0:Y:S03]  /*0240*/  LDC.64 R18, c[0x0][0x3c0] ;  /* 0x0000f000ff127b82 */ /* 0x001e260000000a00 */
[----:B------:R-:W-:Y:S04]  /*0250*/  @!P0 STS [R12+0x4], R27 ;  /* 0x0000041b0c008388 */ /* 0x000fe80000000800 */
[----:B------:R-:W-:Y:S01]  /*0260*/  @!P0 STS [R20+0x8], R29 ;  /* 0x0000081d14008388 */ /* 0x000fe20000000800 */
[----:B-1----:R-:W1:Y:S08]  /*0270*/  LDC.64 R16, c[0x0][0x390] ;  /* 0x0000e400ff107b82 */ /* 0x002e700000000a00 */
[----:B------:R-:W-:Y:S06]  /*0280*/  BAR.SYNC.DEFER_BLOCKING 0x0 ;  /* 0x0000000000007b1d */ /* 0x000fec0000010000 */
[----:B------:R-:W2:Y:S04]  /*0290*/  LDG.E R23, desc[UR6][R22.64] ;  /* 0x0000000616177981 */ /* 0x000ea8000c1e1900 */
[----:B------:R-:W3:Y:S04]  /*02a0*/  LDG.E R24, desc[UR6][R24.64] ;  /* 0x0000000618187981 */ /* 0x000ee8000c1e1900 */
[----:B------:R-:W3:Y:S04]  /*02b0*/  LDG.E R28, desc[UR6][R10.64] ;  /* 0x000000060a1c7981 */ /* 0x000ee8000c1e1900 */
[----:B------:R-:W2:Y:S04]  /*02c0*/  LDS R14, [R21+0x8] ;  /* 0x00000800150e7984 */ /* 0x000ea80000000800 */
[----:B------:R-:W4:Y:S04]  /*02d0*/  LDS R26, [R20+0x8] ;  /* 0x00000800141a7984 */ /* 0x000f280000000800 */
[----:B------:R-:W5:Y:S01]  /*02e0*/  LDS R15, [R20+0x4] ;  /* 0x00000400140f7984 */ /* 0x000f620000000800 */
[----:B-1----:R-:W-:-:S03]  /*02f0*/  IMAD.WIDE R16, R6, 0x4, R16 ;  /* 0x0000000406107825 */ /* 0x002fc600078e0210 */
[----:B------:R-:W-:Y:S01]  /*0300*/  LDS R20, [R12] ;  /* 0x000000000c147984 */ /* 0x000fe20000000800 */
[----:B--2---:R-:W-:-:S04]  /*0310*/  FADD R23, R23, -R14 ;  /* 0x8000000e17177221 */ /* 0x004fc80000000000 */
[----:B----4-:R-:W-:-:S04]  /*0320*/  FADD R26, R23, -R26 ;  /* 0x8000001a171a7221 */ /* 0x010fc80000000000 */
[----:B-----5:R-:W-:-:S04]  /*0330*/  FADD R23, R26, R15 ;  /* 0x0000000f1a177221 */ /* 0x020fc80000000000 */
[----:B---3--:R-:W-:Y:S01]  /*0340*/  FFMA R27, R24, R23, R28 ;  /* 0x00000017181b7223 */ /* 0x008fe2000000001c */
[C---:B------:R-:W-:Y:S02]  /*0350*/  IMAD.WIDE R24, R13.reuse, 0x4, R8 ;  /* 0x000000040d187825 */ /* 0x040fe400078e0208 */
[----:B------:R-:W1:Y:S04]  /*0360*/  LDS R9, [R12+0x4] ;  /* 0x000004000c097984 */ /* 0x000e680000000800 */
[----:B------:R-:W-:Y:S01]  /*0370*/  STG.E desc[UR6][R10.64], R27 ;  /* 0x0000001b0a007986 */ /* 0x000fe2000c101906 */
[----:B0-----:R-:W-:Y:S02]  /*0380*/  IMAD.WIDE R22, R0, 0x4, R18 ;  /* 0x0000000400167825 */ /* 0x001fe400078e0212 */
[----:B------:R-:W0:Y:S01]  /*0390*/  LDC.64 R18, c[0x0][0x3c8] ;  /* 0x0000f200ff127b82 */ /* 0x000e220000000a00 */
[----:B------:R-:W2:Y:S04]  /*03a0*/  LDG.E R24, desc[UR6][R24.64] ;  /* 0x0000000618187981 */ /* 0x000ea8000c1e1900 */
[----:B------:R-:W3:Y:S04]  /*03b0*/  LDG.E R22, desc[UR6][R22.64] ;  /* 0x0000000616167981 */ /* 0x000ee8000c1e1900 */
[----:B------:R-:W3:Y:S01]  /*03c0*/  LDG.E R29, desc[UR6][R16.64] ;  /* 0x00000006101d7981 */ /* 0x000ee2000c1e1900 */
[----:B------:R-:W-:-:S04]  /*03d0*/  IMAD.WIDE R4, R13, 0x4, R4 ;  /* 0x000000040d047825 */ /* 0x000fc800078e0204 */
[----:B------:R-:W-:-:S04]  /*03e0*/  IMAD.WIDE R2, R7, 0x4, R2 ;  /* 0x0000000407027825 */ /* 0x000fc800078e0202 */
[----:B-1----:R-:W-:Y:S02]  /*03f0*/  FADD R21, R9, -R20 ;  /* 0x8000001409157221 */ /* 0x002fe40000000000 */
[----:B------:R-:W1:Y:S01]  /*0400*/  LDC.64 R8, c[0x0][0x398] ;  /* 0x0000e600ff087b82 */ /* 0x000e620000000a00 */
[----:B0-----:R-:W-:-:S04]  /*0410*/  IMAD.WIDE R18, R0, 0x4, R18 ;  /* 0x0000000400127825 */ /* 0x001fc800078e0212 */
[----:B-1----:R-:W-:-:S04]  /*0420*/  IMAD.WIDE R8, R6, 0x4, R8 ;  /* 0x0000000406087825 */ /* 0x002fc800078e0208 */
[----:B--2---:R-:W-:-:S04]  /*0430*/  FADD R21, R21, -R24 ;  /* 0x8000001815157221 */ /* 0x004fc80000000000 */
[----:B------:R-:W-:-:S04]  /*0440*/  FADD R21, R14, R21 ;  /* 0x000000150e157221 */ /* 0x000fc80000000000 */
[----:B---3--:R-:W-:-:S05]  /*0450*/  FFMA R21, R22, R21, R29 ;  /* 0x0000001516157223 */ /* 0x008fca000000001d */
[----:B------:R-:W-:Y:S04]  /*0460*/  STG.E desc[UR6][R16.64], R21 ;  /* 0x0000001510007986 */ /* 0x000fe8000c101906 */
[----:B------:R-:W2:Y:S04]  /*0470*/  LDG.E R4, desc[UR6][R4.64] ;  /* 0x0000000604047981 */ /* 0x000ea8000c1e1900 */
[----:B------:R-:W3:Y:S04]  /*0480*/  LDG.E R2, desc[UR6][R2.64] ;  /* 0x0000000602027981 */ /* 0x000ee8000c1e1900 */
[----:B------:R-:W4:Y:S04]  /*0490*/  LDG.E R18, desc[UR6][R18.64] ;  /* 0x0000000612127981 */ /* 0x000f28000c1e1900 */
[----:B------:R-:W4:Y:S01]  /*04a0*/  LDG.E R7, desc[UR6][R8.64] ;  /* 0x0000000608077981 */ /* 0x000f22000c1e1900 */
[----:B--2---:R-:W-:-:S04]  /*04b0*/  FADD R15, -R15, R4 ;  /* 0x000000040f0f7221 */ /* 0x004fc80000000100 */
[----:B---3--:R-:W-:-:S04]  /*04c0*/  FADD R15, R15, -R2 ;  /* 0x800000020f0f7221 */ /* 0x008fc80000000000 */
[----:B------:R-:W-:-:S04]  /*04d0*/  FADD R15, R20, R15 ;  /* 0x0000000f140f7221 */ /* 0x000fc80000000000 */
[----:B----4-:R-:W-:-:S05]  /*04e0*/  FFMA R7, R18, R15, R7 ;  /* 0x0000000f12077223 */ /* 0x010fca0000000007 */
[----:B------:R-:W-:Y:S01]  /*04f0*/  STG.E desc[UR6][R8.64], R7 ;  /* 0x0000000708007986 */ /* 0x000fe2000c101906 */
[----:B------:R-:W-:Y:S05]  /*0500*/  EXIT ;  /* 0x000000000000794d */ /* 0x000fea0003800000 */
.L_x_1:
        /* <DEDUP_REMOVED lines=15> */
.L_x_3:


//--------------------- .nv.shared._Z7updateHiiPfS_S_S_S_S_ --------------------------
	.section	.nv.shared._Z7updateHiiPfS_S_S_S_S_,"aw",@nobits
	.sectionflags	@""
	.align	16
	.zero		1024


//--------------------- .nv.shared.reserved.0     --------------------------
	.section	.nv.shared.reserved.0,"aw",@nobits
	.weak		__nv_reservedSMEM_offset_0_alias
	.size		__nv_reservedSMEM_offset_0_alias, 0, 64
	.other		__nv_reservedSMEM_offset_0_alias,@"STO_CUDA_RESERVED_SHARED STV_DEFAULT"
__nv_reservedSMEM_offset_0_alias:
	.zero		0
	.zero		64


//--------------------- .nv.shared._Z7updateEiiPfS_S_S_S_S_S_S_S_ --------------------------
	.section	.nv.shared._Z7updateEiiPfS_S_S_S_S_S_S_S_,"aw",@nobits
	.sectionflags	@""
	.align	16
	.zero		1024


//--------------------- .nv.constant0._Z7updateHiiPfS_S_S_S_S_ --------------------------
	.section	.nv.constant0._Z7updateHiiPfS_S_S_S_S_,"a",@progbits
	.sectionflags	@""
	.align	4
.nv.constant0._Z7updateHiiPfS_S_S_S_S_:
	.zero		952


//--------------------- .nv.constant0._Z7updateEiiPfS_S_S_S_S_S_S_S_ --------------------------
	.section	.nv.constant0._Z7updateEiiPfS_S_S_S_S_S_S_S_,"a",@progbits
	.sectionflags	@""
	.align	4
.nv.constant0._Z7updateEiiPfS_S_S_S_S_S_S_S_:
	.zero		976


//--------------------- SYMBOLS --------------------------

	.type		.nv.reservedSmem.offset0,@object
	.size		.nv.reservedSmem.offset0,0x4
	.type		.nv.reservedSmem.cap,@object
	.size		.nv.reservedSmem.cap,0x4
